//
// Generated by NVIDIA NVVM Compiler
//
// Compiler Build ID: CL-36424714
// Cuda compilation tools, release 13.0, V13.0.88
// Based on NVVM 20.0.0
//

.version 9.0
.target sm_100
.address_size 64

	// .globl	_Z12searchKernelPKcS0_iiPiS1_i

.visible .entry _Z12searchKernelPKcS0_iiPiS1_i(
	.param .u64 .ptr .align 1 _Z12searchKernelPKcS0_iiPiS1_i_param_0,
	.param .u64 .ptr .align 1 _Z12searchKernelPKcS0_iiPiS1_i_param_1,
	.param .u32 _Z12searchKernelPKcS0_iiPiS1_i_param_2,
	.param .u32 _Z12searchKernelPKcS0_iiPiS1_i_param_3,
	.param .u64 .ptr .align 1 _Z12searchKernelPKcS0_iiPiS1_i_param_4,
	.param .u64 .ptr .align 1 _Z12searchKernelPKcS0_iiPiS1_i_param_5,
	.param .u32 _Z12searchKernelPKcS0_iiPiS1_i_param_6
)
{
	.reg .pred 	%p<15>;
	.reg .b16 	%rs<5>;
	.reg .b32 	%r<34>;
	.reg .b64 	%rd<19>;

	ld.param.u64 	%rd6, [_Z12searchKernelPKcS0_iiPiS1_i_param_0];
	ld.param.u64 	%rd3, [_Z12searchKernelPKcS0_iiPiS1_i_param_1];
	ld.param.u32 	%r17, [_Z12searchKernelPKcS0_iiPiS1_i_param_2];
	ld.param.u32 	%r18, [_Z12searchKernelPKcS0_iiPiS1_i_param_3];
	ld.param.u64 	%rd4, [_Z12searchKernelPKcS0_iiPiS1_i_param_4];
	ld.param.u64 	%rd5, [_Z12searchKernelPKcS0_iiPiS1_i_param_5];
	ld.param.u32 	%r19, [_Z12searchKernelPKcS0_iiPiS1_i_param_6];
	cvta.to.global.u64 	%rd1, %rd6;
	mov.u32 	%r20, %ctaid.x;
	mov.u32 	%r21, %ntid.x;
	mov.u32 	%r22, %tid.x;
	mad.lo.s32 	%r1, %r20, %r21, %r22;
	setp.ge.s32 	%p1, %r1, %r17;
	@%p1 bra 	$L__BB0_17;
	min.s32 	%r2, %r1, 0;
	mov.u32 	%r28, %r1;
$L__BB0_2:
	mov.u32 	%r3, %r28;
	setp.lt.s32 	%p2, %r3, 1;
	mov.u32 	%r29, %r2;
	@%p2 bra 	$L__BB0_4;
	add.s32 	%r28, %r3, -1;
	cvt.u64.u32 	%rd7, %r28;
	add.s64 	%rd8, %rd1, %rd7;
	ld.global.u8 	%rs1, [%rd8];
	setp.ne.s16 	%p3, %rs1, 10;
	mov.u32 	%r29, %r3;
	@%p3 bra 	$L__BB0_2;
$L__BB0_4:
	mov.u32 	%r30, %r1;
$L__BB0_5:
	cvt.s64.s32 	%rd9, %r30;
	add.s64 	%rd10, %rd1, %rd9;
	ld.global.u8 	%rs2, [%rd10];
	setp.eq.s16 	%p4, %rs2, 0;
	mov.u32 	%r31, %r30;
	@%p4 bra 	$L__BB0_8;
	setp.eq.s16 	%p5, %rs2, 10;
	@%p5 bra 	$L__BB0_8;
	add.s32 	%r30, %r30, 1;
	setp.lt.s32 	%p6, %r30, %r17;
	mov.u32 	%r31, %r17;
	@%p6 bra 	$L__BB0_5;
$L__BB0_8:
	sub.s32 	%r9, %r31, %r29;
	setp.ne.s32 	%p7, %r1, %r29;
	setp.lt.s32 	%p8, %r9, %r18;
	or.pred  	%p9, %p7, %p8;
	@%p9 bra 	$L__BB0_17;
	setp.lt.s32 	%p10, %r18, 1;
	@%p10 bra 	$L__BB0_15;
	sub.s32 	%r24, %r9, %r18;
	max.s32 	%r10, %r24, 0;
	cvta.to.global.u64 	%rd2, %rd3;
	mov.b32 	%r32, 0;
$L__BB0_11:
	add.s32 	%r12, %r32, %r1;
	mov.b32 	%r33, 0;
	bra.uni 	$L__BB0_13;
$L__BB0_12:
	add.s32 	%r33, %r33, 1;
	setp.eq.s32 	%p13, %r33, %r18;
	@%p13 bra 	$L__BB0_15;
$L__BB0_13:
	add.s32 	%r26, %r12, %r33;
	cvt.s64.s32 	%rd11, %r26;
	add.s64 	%rd12, %rd1, %rd11;
	ld.global.u8 	%rs3, [%rd12];
	cvt.u64.u32 	%rd13, %r33;
	add.s64 	%rd14, %rd2, %rd13;
	ld.global.u8 	%rs4, [%rd14];
	setp.eq.s16 	%p11, %rs3, %rs4;
	@%p11 bra 	$L__BB0_12;
	add.s32 	%r16, %r32, 1;
	setp.ne.s32 	%p12, %r32, %r10;
	mov.u32 	%r32, %r16;
	@%p12 bra 	$L__BB0_11;
	bra.uni 	$L__BB0_17;
$L__BB0_15:
	cvta.to.global.u64 	%rd15, %rd5;
	atom.global.add.u32 	%r15, [%rd15], 1;
	setp.gt.s32 	%p14, %r15, 9999;
	@%p14 bra 	$L__BB0_17;
	add.s32 	%r27, %r19, %r1;
	cvta.to.global.u64 	%rd16, %rd4;
	mul.wide.s32 	%rd17, %r15, 4;
	add.s64 	%rd18, %rd16, %rd17;
	st.global.u32 	[%rd18], %r27;
$L__BB0_17:
	ret;

}


// ===== COMPILED SASS (sm_100) =====

	.target	sm_100

	.elftype	@"ET_EXEC"


//--------------------- .note.nv.tkinfo           --------------------------
	.section	.note.nv.tkinfo,"",@"SHT_NOTE"
	.sectionflags	@"SHF_NOTE_NV_TKINFO"
	.tkinfo
        /*0018*/ 	.word	0x00000002
        /*0030*/ 	.string	""
        /*0030*/ 	.string	"ptxas"
        /*0030*/ 	.string	"Cuda compilation tools, release 13.0, V13.0.88"
        /*0030*/ 	.string	"Build cuda_13.0.r13.0/compiler.36424714_0"
        /*0030*/ 	.string	"-arch sm_100 -m 64 "



//--------------------- .note.nv.cuinfo           --------------------------
	.section	.note.nv.cuinfo,"",@"SHT_NOTE"
	.sectionflags	@"SHF_NOTE_NV_CUINFO"
        /*0018*/ 	.short	0x0002
        /*001a*/ 	.short	0x0064
        /*001c*/ 	.short	0x0082
	.zero		2


//--------------------- .nv.info                  --------------------------
	.section	.nv.info,"",@"SHT_CUDA_INFO"
	.align	4


	//----- nvinfo : EIATTR_REGCOUNT
	.align		4
        /*0000*/ 	.byte	0x04, 0x2f
        /*0002*/ 	.short	(.L_1 - .L_0)
	.align		4
.L_0:
        /*0004*/ 	.word	index@(_Z12searchKernelPKcS0_iiPiS1_i)
        /*0008*/ 	.word	0x0000000c


	//----- nvinfo : EIATTR_FRAME_SIZE
	.align		4
.L_1:
        /*000c*/ 	.byte	0x04, 0x11
        /*000e*/ 	.short	(.L_3 - .L_2)
	.align		4
.L_2:
        /*0010*/ 	.word	index@(_Z12searchKernelPKcS0_iiPiS1_i)
        /*0014*/ 	.word	0x00000000


	//----- nvinfo : EIATTR_MIN_STACK_SIZE
	.align		4
.L_3:
        /*0018*/ 	.byte	0x04, 0x12
        /*001a*/ 	.short	(.L_5 - .L_4)
	.align		4
.L_4:
        /*001c*/ 	.word	index@(_Z12searchKernelPKcS0_iiPiS1_i)
        /*0020*/ 	.word	0x00000000
.L_5:


//--------------------- .nv.compat                --------------------------
	.section	.nv.compat,"",@"SHT_CUDA_COMPAT_INFO"
	.align	4
        /*0000*/ 	.byte	0x02, 0x09, 0x00, 0x00, 0x02, 0x02, 0x01, 0x00, 0x02, 0x05, 0x05, 0x00, 0x03, 0x07, 0x01, 0x01
        /*0010*/ 	.byte	0x02, 0x03, 0x00, 0x00, 0x02, 0x06, 0x01, 0x00, 0x04, 0x0b, 0x08, 0x00, 0x09, 0x00, 0x00, 0x00
        /*0020*/ 	.byte	0x00, 0x00, 0x00, 0x00


//--------------------- .nv.info._Z12searchKernelPKcS0_iiPiS1_i --------------------------
	.section	.nv.info._Z12searchKernelPKcS0_iiPiS1_i,"",@"SHT_CUDA_INFO"
	.sectionflags	@""
	.align	4


	//----- nvinfo : EIATTR_CUDA_API_VERSION
	.align		4
        /*0000*/ 	.byte	0x04, 0x37
        /*0002*/ 	.short	(.L_7 - .L_6)
.L_6:
        /*0004*/ 	.word	0x00000082


	//----- nvinfo : EIATTR_KPARAM_INFO
	.align		4
.L_7:
        /*0008*/ 	.byte	0x04, 0x17
        /*000a*/ 	.short	(.L_9 - .L_8)
.L_8:
        /*000c*/ 	.word	0x00000000
        /*0010*/ 	.short	0x0006
        /*0012*/ 	.short	0x0028
        /*0014*/ 	.byte	0x00, 0xf0, 0x11, 0x00


	//----- nvinfo : EIATTR_KPARAM_INFO
	.align		4
.L_9:
        /*0018*/ 	.byte	0x04, 0x17
        /*001a*/ 	.short	(.L_11 - .L_10)
.L_10:
        /*001c*/ 	.word	0x00000000
        /*0020*/ 	.short	0x0005
        /*0022*/ 	.short	0x0020
        /*0024*/ 	.byte	0x00, 0xf5, 0x21, 0x00


	//----- nvinfo : EIATTR_KPARAM_INFO
	.align		4
.L_11:
        /*0028*/ 	.byte	0x04, 0x17
        /*002a*/ 	.short	(.L_13 - .L_12)
.L_12:
        /*002c*/ 	.word	0x00000000
        /*0030*/ 	.short	0x0004
        /*0032*/ 	.short	0x0018
        /*0034*/ 	.byte	0x00, 0xf5, 0x21, 0x00


	//----- nvinfo : EIATTR_KPARAM_INFO
	.align		4
.L_13:
        /*0038*/ 	.byte	0x04, 0x17
        /*003a*/ 	.short	(.L_15 - .L_14)
.L_14:
        /*003c*/ 	.word	0x00000000
        /*0040*/ 	.short	0x0003
        /*0042*/ 	.short	0x0014
        /*0044*/ 	.byte	0x00, 0xf0, 0x11, 0x00


	//----- nvinfo : EIATTR_KPARAM_INFO
	.align		4
.L_15:
        /*0048*/ 	.byte	0x04, 0x17
        /*004a*/ 	.short	(.L_17 - .L_16)
.L_16:
        /*004c*/ 	.word	0x00000000
        /*0050*/ 	.short	0x0002
        /*0052*/ 	.short	0x0010
        /*0054*/ 	.byte	0x00, 0xf0, 0x11, 0x00


	//----- nvinfo : EIATTR_KPARAM_INFO
	.align		4
.L_17:
        /*0058*/ 	.byte	0x04, 0x17
        /*005a*/ 	.short	(.L_19 - .L_18)
.L_18:
        /*005c*/ 	.word	0x00000000
        /*0060*/ 	.short	0x0001
        /*0062*/ 	.short	0x0008
        /*0064*/ 	.byte	0x00, 0xf5, 0x21, 0x00


	//----- nvinfo : EIATTR_KPARAM_INFO
	.align		4
.L_19:
        /*0068*/ 	.byte	0x04, 0x17
        /*006a*/ 	.short	(.L_21 - .L_20)
.L_20:
        /*006c*/ 	.word	0x00000000
        /*0070*/ 	.short	0x0000
        /*0072*/ 	.short	0x0000
        /*0074*/ 	.byte	0x00, 0xf5, 0x21, 0x00


	//----- nvinfo : EIATTR_SPARSE_MMA_MASK
	.align		4
.L_21:
        /*0078*/ 	.byte	0x03, 0x50
        /*007a*/ 	.short	0x0000


	//----- nvinfo : EIATTR_MAXREG_COUNT
	.align		4
        /*007c*/ 	.byte	0x03, 0x1b
        /*007e*/ 	.short	0x00ff


	//----- nvinfo : EIATTR_MERCURY_ISA_VERSION
	.align		4
        /*0080*/ 	.byte	0x03, 0x5f
        /*0082*/ 	.short	0x0101


	//----- nvinfo : EIATTR_INT_WARP_WIDE_INSTR_OFFSETS
	.align		4
        /*0084*/ 	.byte	0x04, 0x31
        /*0086*/ 	.short	(.L_23 - .L_22)


	//   ....[0]....
.L_22:
        /*0088*/ 	.word	0x00000430


	//   ....[1]....
        /*008c*/ 	.word	0x000004c0


	//----- nvinfo : EIATTR_VRC_CTA_INIT_COUNT
	.align		4
.L_23:
        /*0090*/ 	.byte	0x02, 0x4a
	.zero		1
	.zero		1


	//----- nvinfo : EIATTR_EXIT_INSTR_OFFSETS
	.align		4
        /*0094*/ 	.byte	0x04, 0x1c
        /*0096*/ 	.short	(.L_25 - .L_24)


	//   ....[0]....
.L_24:
        /*0098*/ 	.word	0x00000070


	//   ....[1]....
        /*009c*/ 	.word	0x000002c0


	//   ....[2]....
        /*00a0*/ 	.word	0x000004f0


	//   ....[3]....
        /*00a4*/ 	.word	0x00000550


	//   ....[4]....
        /*00a8*/ 	.word	0x000005a0


	//----- nvinfo : EIATTR_CRS_STACK_SIZE
	.align		4
.L_25:
        /*00ac*/ 	.byte	0x04, 0x1e
        /*00ae*/ 	.short	(.L_27 - .L_26)
.L_26:
        /*00b0*/ 	.word	0x00000000


	//----- nvinfo : EIATTR_CBANK_PARAM_SIZE
	.align		4
.L_27:
        /*00b4*/ 	.byte	0x03, 0x19
        /*00b6*/ 	.short	0x002c


	//----- nvinfo : EIATTR_PARAM_CBANK
	.align		4
        /*00b8*/ 	.byte	0x04, 0x0a
        /*00ba*/ 	.short	(.L_29 - .L_28)
	.align		4
.L_28:
        /*00bc*/ 	.word	index@(.nv.constant0._Z12searchKernelPKcS0_iiPiS1_i)
        /*00c0*/ 	.short	0x0380
        /*00c2*/ 	.short	0x002c


	//----- nvinfo : EIATTR_SW_WAR
	.align		4
.L_29:
        /*00c4*/ 	.byte	0x04, 0x36
        /*00c6*/ 	.short	(.L_31 - .L_30)
.L_30:
        /*00c8*/ 	.word	0x00000008
.L_31:


//--------------------- .nv.callgraph             --------------------------
	.section	.nv.callgraph,"",@"SHT_CUDA_CALLGRAPH"
	.align	4
	.sectionentsize	8
	.align		4
        /*0000*/ 	.word	0x00000000
	.align		4
        /*0004*/ 	.word	0xffffffff
	.align		4
        /*0008*/ 	.word	0x00000000
	.align		4
        /*000c*/ 	.word	0xfffffffe
	.align		4
        /*0010*/ 	.word	0x00000000
	.align		4
        /*0014*/ 	.word	0xfffffffd
	.align		4
        /*0018*/ 	.word	0x00000000
	.align		4
        /*001c*/ 	.word	0xfffffffc


//--------------------- .text._Z12searchKernelPKcS0_iiPiS1_i --------------------------
	.section	.text._Z12searchKernelPKcS0_iiPiS1_i,"ax",@progbits
	.align	128
        .global         _Z12searchKernelPKcS0_iiPiS1_i
        .type           _Z12searchKernelPKcS0_iiPiS1_i,@function
        .size           _Z12searchKernelPKcS0_iiPiS1_i,(.L_x_12 - _Z12searchKernelPKcS0_iiPiS1_i)
        .other          _Z12searchKernelPKcS0_iiPiS1_i,@"STO_CUDA_ENTRY STV_DEFAULT"
_Z12searchKernelPKcS0_iiPiS1_i:
.text._Z12searchKernelPKcS0_iiPiS1_i:
[----:B------:R-:W-:Y:S01]  /*0000*/  LDC R1, c[0x0][0x37c] ;  /* 0x0000df00ff017b82 */ /* 0x000fe20000000800 */
[----:B------:R-:W0:Y:S07]  /*0010*/  S2R R3, SR_TID.X ;  /* 0x0000000000037919 */ /* 0x000e2e0000002100 */
[----:B------:R-:W0:Y:S01]  /*0020*/  S2UR UR4, SR_CTAID.X ;  /* 0x00000000000479c3 */ /* 0x000e220000002500 */
[----:B------:R-:W1:Y:S07]  /*0030*/  LDCU UR5, c[0x0][0x390] ;  /* 0x00007200ff0577ac */ /* 0x000e6e0008000800 */
[----:B------:R-:W0:Y:S02]  /*0040*/  LDC R0, c[0x0][0x360] ;  /* 0x0000d800ff007b82 */ /* 0x000e240000000800 */
[----:B0-----:R-:W-:-:S05]  /*0050*/  IMAD R0, R0, UR4, R3 ;  /* 0x0000000400007c24 */ /* 0x001fca000f8e0203 */
[----:B-1----:R-:W-:-:S13]  /*0060*/  ISETP.GE.AND P0, PT, R0, UR5, PT ;  /* 0x0000000500007c0c */ /* 0x002fda000bf06270 */
[----:B------:R-:W-:Y:S05]  /*0070*/  @P0 EXIT ;  /* 0x000000000000094d */ /* 0x000fea0003800000 */
[----:B------:R-:W-:Y:S01]  /*0080*/  BSSY.RECONVERGENT B0, `(.L_x_0) ;  /* 0x000000f000007945 */ /* 0x000fe20003800200 */
[----:B------:R-:W-:Y:S01]  /*0090*/  VIMNMX R4, PT, PT, RZ, R0, PT ;  /* 0x00000000ff047248 */ /* 0x000fe20003fe0100 */
[----:B------:R-:W-:Y:S01]  /*00a0*/  IMAD.MOV.U32 R5, RZ, RZ, R0 ;  /* 0x000000ffff057224 */ /* 0x000fe200078e0000 */
[----:B------:R-:W0:Y:S01]  /*00b0*/  LDCU.64 UR4, c[0x0][0x358] ;  /* 0x00006b00ff0477ac */ /* 0x000e220008000a00 */
[----:B------:R-:W1:Y:S05]  /*00c0*/  LDCU.64 UR6, c[0x0][0x380] ;  /* 0x00007000ff0677ac */ /* 0x000e6a0008000a00 */
.L_x_2:
[----:B------:R-:W-:Y:S01]  /*00d0*/  ISETP.GE.AND P0, PT, R5, 0x1, PT ;  /* 0x000000010500780c */ /* 0x000fe20003f06270 */
[----:B------:R-:W-:-:S12]  /*00e0*/  IMAD.MOV.U32 R6, RZ, RZ, R5 ;  /* 0x000000ffff067224 */ /* 0x000fd800078e0005 */
[----:B------:R-:W-:Y:S05]  /*00f0*/  @!P0 BRA `(.L_x_1) ;  /* 0x00000000001c8947 */ /* 0x000fea0003800000 */
[----:B------:R-:W-:-:S05]  /*0100*/  VIADD R5, R5, 0xffffffff ;  /* 0xffffffff05057836 */ /* 0x000fca0000000000 */
[----:B-1----:R-:W-:-:S05]  /*0110*/  IADD3 R2, P0, PT, R5, UR6, RZ ;  /* 0x0000000605027c10 */ /* 0x002fca000ff1e0ff */
[----:B------:R-:W-:-:S05]  /*0120*/  IMAD.X R3, RZ, RZ, UR7, P0 ;  /* 0x00000007ff037e24 */ /* 0x000fca00080e06ff */
[----:B0-----:R-:W2:Y:S02]  /*0130*/  LDG.E.U8 R2, desc[UR4][R2.64] ;  /* 0x0000000402027981 */ /* 0x001ea4000c1e1100 */
[----:B--2---:R-:W-:-:S13]  /*0140*/  ISETP.NE.AND P0, PT, R2, 0xa, PT ;  /* 0x0000000a0200780c */ /* 0x004fda0003f05270 */
[----:B------:R-:W-:Y:S05]  /*0150*/  @P0 BRA `(.L_x_2) ;  /* 0xfffffffc00dc0947 */ /* 0x000fea000383ffff */
[----:B------:R-:W-:-:S07]  /*0160*/  IMAD.MOV.U32 R4, RZ, RZ, R6 ;  /* 0x000000ffff047224 */ /* 0x000fce00078e0006 */
.L_x_1:
[----:B01----:R-:W-:Y:S05]  /*0170*/  BSYNC.RECONVERGENT B0 ;  /* 0x0000000000007941 */ /* 0x003fea0003800200 */
.L_x_0:
[----:B------:R-:W-:Y:S01]  /*0180*/  BSSY.RECONVERGENT B0, `(.L_x_3) ;  /* 0x000000f000007945 */ /* 0x000fe20003800200 */
[----:B------:R-:W-:Y:S01]  /*0190*/  IMAD.MOV.U32 R5, RZ, RZ, R0 ;  /* 0x000000ffff057224 */ /* 0x000fe200078e0000 */
[----:B------:R-:W0:Y:S01]  /*01a0*/  LDCU UR6, c[0x0][0x390] ;  /* 0x00007200ff0677ac */ /* 0x000e220008000800 */
[----:B------:R-:W1:Y:S01]  /*01b0*/  LDCU UR10, c[0x0][0x390] ;  /* 0x00007200ff0a77ac */ /* 0x000e620008000800 */
[----:B------:R-:W2:Y:S04]  /*01c0*/  LDCU.64 UR8, c[0x0][0x380] ;  /* 0x00007000ff0877ac */ /* 0x000ea80008000a00 */
.L_x_5:
[----:B--2---:R-:W-:-:S04]  /*01d0*/  IADD3 R2, P0, PT, R5, UR8, RZ ;  /* 0x0000000805027c10 */ /* 0x004fc8000ff1e0ff */
[----:B------:R-:W-:-:S05]  /*01e0*/  LEA.HI.X.SX32 R3, R5, UR9, 0x1, P0 ;  /* 0x0000000905037c11 */ /* 0x000fca00080f0eff */
[----:B------:R-:W2:Y:S02]  /*01f0*/  LDG.E.U8 R2, desc[UR4][R2.64] ;  /* 0x0000000402027981 */ /* 0x000ea4000c1e1100 */
[----:B--2---:R-:W-:-:S04]  /*0200*/  ISETP.NE.AND P0, PT, R2, 0xa, PT ;  /* 0x0000000a0200780c */ /* 0x004fc80003f05270 */
[----:B------:R-:W-:-:S13]  /*0210*/  ISETP.EQ.OR P0, PT, R2, RZ, !P0 ;  /* 0x000000ff0200720c */ /* 0x000fda0004702670 */
[----:B------:R-:W-:Y:S05]  /*0220*/  @P0 BRA `(.L_x_4) ;  /* 0x0000000000100947 */ /* 0x000fea0003800000 */
[----:B------:R-:W-:-:S05]  /*0230*/  VIADD R5, R5, 0x1 ;  /* 0x0000000105057836 */ /* 0x000fca0000000000 */
[----:B-1----:R-:W-:-:S13]  /*0240*/  ISETP.GE.AND P0, PT, R5, UR10, PT ;  /* 0x0000000a05007c0c */ /* 0x002fda000bf06270 */
[----:B------:R-:W-:Y:S05]  /*0250*/  @!P0 BRA `(.L_x_5) ;  /* 0xfffffffc00dc8947 */ /* 0x000fea000383ffff */
[----:B0-----:R-:W-:-:S07]  /*0260*/  IMAD.U32 R5, RZ, RZ, UR6 ;  /* 0x00000006ff057e24 */ /* 0x001fce000f8e00ff */
.L_x_4:
[----:B01----:R-:W-:Y:S05]  /*0270*/  BSYNC.RECONVERGENT B0 ;  /* 0x0000000000007941 */ /* 0x003fea0003800200 */
.L_x_3:
[----:B------:R-:W0:Y:S01]  /*0280*/  LDCU UR7, c[0x0][0x394] ;  /* 0x00007280ff0777ac */ /* 0x000e220008000800 */
[----:B------:R-:W-:-:S05]  /*0290*/  IMAD.IADD R5, R5, 0x1, -R4 ;  /* 0x0000000105057824 */ /* 0x000fca00078e0a04 */
[----:B0-----:R-:W-:-:S04]  /*02a0*/  ISETP.GE.AND P0, PT, R5, UR7, PT ;  /* 0x0000000705007c0c */ /* 0x001fc8000bf06270 */
[----:B------:R-:W-:-:S13]  /*02b0*/  ISETP.NE.OR P0, PT, R0, R4, !P0 ;  /* 0x000000040000720c */ /* 0x000fda0004705670 */
[----:B------:R-:W-:Y:S05]  /*02c0*/  @P0 EXIT ;  /* 0x000000000000094d */ /* 0x000fea0003800000 */
[----:B------:R-:W-:-:S09]  /*02d0*/  UISETP.GE.AND UP0, UPT, UR7, 0x1, UPT ;  /* 0x000000010700788c */ /* 0x000fd2000bf06270 */
[----:B------:R-:W-:Y:S05]  /*02e0*/  BRA.U !UP0, `(.L_x_6) ;  /* 0x00000001084c7547 */ /* 0x000fea000b800000 */
[----:B------:R-:W-:Y:S01]  /*02f0*/  VIADDMNMX R8, R5, -UR7, RZ, !PT ;  /* 0x8000000705087c46 */ /* 0x000fe2000f8001ff */
[----:B------:R-:W-:Y:S01]  /*0300*/  IMAD.MOV.U32 R7, RZ, RZ, RZ ;  /* 0x000000ffff077224 */ /* 0x000fe200078e00ff */
[----:B------:R-:W0:Y:S01]  /*0310*/  LDCU UR12, c[0x0][0x394] ;  /* 0x00007280ff0c77ac */ /* 0x000e220008000800 */
[----:B------:R-:W1:Y:S05]  /*0320*/  LDCU.128 UR8, c[0x0][0x380] ;  /* 0x00007000ff0877ac */ /* 0x000e6a0008000c00 */
.L_x_10:
[----:B------:R-:W-:Y:S01]  /*0330*/  BSSY.RECONVERGENT B0, `(.L_x_7) ;  /* 0x0000023000007945 */ /* 0x000fe20003800200 */
[----:B------:R-:W-:Y:S02]  /*0340*/  IMAD.IADD R9, R0, 0x1, R7 ;  /* 0x0000000100097824 */ /* 0x000fe400078e0207 */
[----:B------:R-:W-:-:S07]  /*0350*/  IMAD.MOV.U32 R6, RZ, RZ, RZ ;  /* 0x000000ffff067224 */ /* 0x000fce00078e00ff */
.L_x_9:
[----:B------:R-:W-:Y:S01]  /*0360*/  IMAD.IADD R3, R9, 0x1, R6 ;  /* 0x0000000109037824 */ /* 0x000fe200078e0206 */
[----:B-1----:R-:W-:-:S04]  /*0370*/  IADD3 R4, P1, PT, R6, UR10, RZ ;  /* 0x0000000a06047c10 */ /* 0x002fc8000ff3e0ff */
[----:B------:R-:W-:Y:S01]  /*0380*/  IADD3 R2, P0, PT, R3, UR8, RZ ;  /* 0x0000000803027c10 */ /* 0x000fe2000ff1e0ff */
[----:B------:R-:W-:-:S03]  /*0390*/  IMAD.X R5, RZ, RZ, UR11, P1 ;  /* 0x0000000bff057e24 */ /* 0x000fc600088e06ff */
[----:B------:R-:W-:-:S03]  /*03a0*/  LEA.HI.X.SX32 R3, R3, UR9, 0x1, P0 ;  /* 0x0000000903037c11 */ /* 0x000fc600080f0eff */
[----:B------:R-:W2:Y:S04]  /*03b0*/  LDG.E.U8 R5, desc[UR4][R4.64] ;  /* 0x0000000404057981 */ /* 0x000ea8000c1e1100 */
[----:B------:R-:W2:Y:S02]  /*03c0*/  LDG.E.U8 R2, desc[UR4][R2.64] ;  /* 0x0000000402027981 */ /* 0x000ea4000c1e1100 */
[----:B--2---:R-:W-:-:S13]  /*03d0*/  ISETP.NE.AND P0, PT, R2, R5, PT ;  /* 0x000000050200720c */ /* 0x004fda0003f05270 */
[----:B------:R-:W-:Y:S05]  /*03e0*/  @P0 BRA `(.L_x_8) ;  /* 0x00000000005c0947 */ /* 0x000fea0003800000 */
[----:B------:R-:W-:-:S05]  /*03f0*/  VIADD R6, R6, 0x1 ;  /* 0x0000000106067836 */ /* 0x000fca0000000000 */
[----:B0-----:R-:W-:-:S13]  /*0400*/  ISETP.NE.AND P0, PT, R6, UR12, PT ;  /* 0x0000000c06007c0c */ /* 0x001fda000bf05270 */
[----:B------:R-:W-:Y:S05]  /*0410*/  @P0 BRA `(.L_x_9) ;  /* 0xfffffffc00d00947 */ /* 0x000fea000383ffff */
.L_x_6:
[----:B------:R-:W0:Y:S01]  /*0420*/  S2R R5, SR_LANEID ;  /* 0x0000000000057919 */ /* 0x000e220000000000 */
[----:B------:R-:W-:Y:S01]  /*0430*/  VOTEU.ANY UR6, UPT, PT ;  /* 0x0000000000067886 */ /* 0x000fe200038e0100 */
[----:B------:R-:W1:Y:S01]  /*0440*/  LDC.64 R2, c[0x0][0x3a0] ;  /* 0x0000e800ff027b82 */ /* 0x000e620000000a00 */
[----:B------:R-:W0:Y:S08]  /*0450*/  FLO.U32 R4, UR6 ;  /* 0x0000000600047d00 */ /* 0x000e3000080e0000 */
[----:B------:R-:W1:Y:S01]  /*0460*/  POPC R7, UR6 ;  /* 0x0000000600077d09 */ /* 0x000e620008000000 */
[----:B0-----:R-:W-:-:S13]  /*0470*/  ISETP.EQ.U32.AND P0, PT, R4, R5, PT ;  /* 0x000000050400720c */ /* 0x001fda0003f02070 */
[----:B-1----:R-:W2:Y:S01]  /*0480*/  @P0 ATOMG.E.ADD.STRONG.GPU PT, R3, desc[UR4][R2.64], R7 ;  /* 0x80000007020309a8 */ /* 0x002ea200081ef104 */
[----:B------:R-:W0:Y:S02]  /*0490*/  S2R R6, SR_LTMASK ;  /* 0x0000000000067919 */ /* 0x000e240000003900 */
[----:B0-----:R-:W-:-:S06]  /*04a0*/  LOP3.LUT R6, R6, UR6, RZ, 0xc0, !PT ;  /* 0x0000000606067c12 */ /* 0x001fcc000f8ec0ff */
[----:B------:R-:W0:Y:S01]  /*04b0*/  POPC R6, R6 ;  /* 0x0000000600067309 */ /* 0x000e220000000000 */
[----:B--2---:R-:W0:Y:S02]  /*04c0*/  SHFL.IDX PT, R5, R3, R4, 0x1f ;  /* 0x00001f0403057589 */ /* 0x004e2400000e0000 */
[----:B0-----:R-:W-:-:S05]  /*04d0*/  IMAD.IADD R5, R5, 0x1, R6 ;  /* 0x0000000105057824 */ /* 0x001fca00078e0206 */
[----:B------:R-:W-:-:S13]  /*04e0*/  ISETP.GT.AND P0, PT, R5, 0x270f, PT ;  /* 0x0000270f0500780c */ /* 0x000fda0003f04270 */
[----:B------:R-:W-:Y:S05]  /*04f0*/  @P0 EXIT ;  /* 0x000000000000094d */ /* 0x000fea0003800000 */
[----:B------:R-:W0:Y:S01]  /*0500*/  LDC.64 R2, c[0x0][0x398] ;  /* 0x0000e600ff027b82 */ /* 0x000e220000000a00 */
[----:B------:R-:W1:Y:S01]  /*0510*/  LDCU UR6, c[0x0][0x3a8] ;  /* 0x00007500ff0677ac */ /* 0x000e620008000800 */
[----:B0-----:R-:W-:-:S04]  /*0520*/  IMAD.WIDE R2, R5, 0x4, R2 ;  /* 0x0000000405027825 */ /* 0x001fc800078e0202 */
[----:B-1----:R-:W-:-:S05]  /*0530*/  VIADD R5, R0, UR6 ;  /* 0x0000000600057c36 */ /* 0x002fca0008000000 */
[----:B------:R-:W-:Y:S01]  /*0540*/  STG.E desc[UR4][R2.64], R5 ;  /* 0x0000000502007986 */ /* 0x000fe2000c101904 */
[----:B------:R-:W-:Y:S05]  /*0550*/  EXIT ;  /* 0x000000000000794d */ /* 0x000fea0003800000 */
.L_x_8:
[----:B0-----:R-:W-:Y:S05]  /*0560*/  BSYNC.RECONVERGENT B0 ;  /* 0x0000000000007941 */ /* 0x001fea0003800200 */
.L_x_7:
[C---:B------:R-:W-:Y:S01]  /*0570*/  ISETP.NE.AND P0, PT, R7.reuse, R8, PT ;  /* 0x000000080700720c */ /* 0x040fe20003f05270 */
[----:B------:R-:W-:-:S12]  /*0580*/  VIADD R7, R7, 0x1 ;  /* 0x0000000107077836 */ /* 0x000fd80000000000 */
[----:B------:R-:W-:Y:S05]  /*0590*/  @P0 BRA `(.L_x_10) ;  /* 0xfffffffc00640947 */ /* 0x000fea000383ffff */
[----:B------:R-:W-:Y:S05]  /*05a0*/  EXIT ;  /* 0x000000000000794d */ /* 0x000fea0003800000 */
.L_x_11:
[----:B------:R-:W-:-:S00]  /*05b0*/  BRA `(.L_x_11) ;  /* 0xfffffffc00fc7947 */ /* 0x000fc0000383ffff */
[----:B------:R-:W-:-:S00]  /*05c0*/  NOP ;  /* 0x0000000000007918 */ /* 0x000fc00000000000 */
        /* <DEDUP_REMOVED lines=11> */
.L_x_12:


//--------------------- .nv.shared.reserved.0     --------------------------
	.section	.nv.shared.reserved.0,"aw",@nobits
	.weak		__nv_reservedSMEM_offset_0_alias
	.size		__nv_reservedSMEM_offset_0_alias, 0, 64
	.other		__nv_reservedSMEM_offset_0_alias,@"STO_CUDA_RESERVED_SHARED STV_DEFAULT"
__nv_reservedSMEM_offset_0_alias:
	.zero		0
	.zero		64


//--------------------- .nv.constant0._Z12searchKernelPKcS0_iiPiS1_i --------------------------
	.section	.nv.constant0._Z12searchKernelPKcS0_iiPiS1_i,"a",@progbits
	.sectionflags	@""
	.align	4
.nv.constant0._Z12searchKernelPKcS0_iiPiS1_i:
	.zero		940


//--------------------- SYMBOLS --------------------------

	.type		.nv.reservedSmem.offset0,@object
	.size		.nv.reservedSmem.offset0,0x4
